//
// Generated by NVIDIA NVVM Compiler
//
// Compiler Build ID: CL-36424714
// Cuda compilation tools, release 13.0, V13.0.88
// Based on NVVM 20.0.0
//

.version 9.0
.target sm_100
.address_size 64

	// .globl	_Z7reduce0Pdi

.visible .entry _Z7reduce0Pdi(
	.param .u64 .ptr .align 1 _Z7reduce0Pdi_param_0,
	.param .u32 _Z7reduce0Pdi_param_1
)
{
	.reg .b32 	%r<7>;
	.reg .b64 	%rd<7>;
	.reg .b64 	%fd<4>;

	ld.param.u64 	%rd1, [_Z7reduce0Pdi_param_0];
	ld.param.u32 	%r1, [_Z7reduce0Pdi_param_1];
	cvta.to.global.u64 	%rd2, %rd1;
	mov.u32 	%r2, %ntid.x;
	mov.u32 	%r3, %ctaid.x;
	mov.u32 	%r4, %tid.x;
	mad.lo.s32 	%r5, %r2, %r3, %r4;
	add.s32 	%r6, %r1, %r5;
	mul.wide.s32 	%rd3, %r6, 8;
	add.s64 	%rd4, %rd2, %rd3;
	ld.global.f64 	%fd1, [%rd4];
	mul.wide.s32 	%rd5, %r5, 8;
	add.s64 	%rd6, %rd2, %rd5;
	ld.global.f64 	%fd2, [%rd6];
	add.f64 	%fd3, %fd1, %fd2;
	st.global.f64 	[%rd6], %fd3;
	ret;

}


// ===== COMPILED SASS (sm_100) =====

	.target	sm_100

	.elftype	@"ET_EXEC"


//--------------------- .note.nv.tkinfo           --------------------------
	.section	.note.nv.tkinfo,"",@"SHT_NOTE"
	.sectionflags	@"SHF_NOTE_NV_TKINFO"
	.tkinfo
        /*0018*/ 	.word	0x00000002
        /*0030*/ 	.string	""
        /*0030*/ 	.string	"ptxas"
        /*0030*/ 	.string	"Cuda compilation tools, release 13.0, V13.0.88"
        /*0030*/ 	.string	"Build cuda_13.0.r13.0/compiler.36424714_0"
        /*0030*/ 	.string	"-arch sm_100 -m 64 "



//--------------------- .note.nv.cuinfo           --------------------------
	.section	.note.nv.cuinfo,"",@"SHT_NOTE"
	.sectionflags	@"SHF_NOTE_NV_CUINFO"
        /*0018*/ 	.short	0x0002
        /*001a*/ 	.short	0x0064
        /*001c*/ 	.short	0x0082
	.zero		2


//--------------------- .nv.info                  --------------------------
	.section	.nv.info,"",@"SHT_CUDA_INFO"
	.align	4


	//----- nvinfo : EIATTR_REGCOUNT
	.align		4
        /*0000*/ 	.byte	0x04, 0x2f
        /*0002*/ 	.short	(.L_1 - .L_0)
	.align		4
.L_0:
        /*0004*/ 	.word	index@(_Z7reduce0Pdi)
        /*0008*/ 	.word	0x0000000a


	//----- nvinfo : EIATTR_FRAME_SIZE
	.align		4
.L_1:
        /*000c*/ 	.byte	0x04, 0x11
        /*000e*/ 	.short	(.L_3 - .L_2)
	.align		4
.L_2:
        /*0010*/ 	.word	index@(_Z7reduce0Pdi)
        /*0014*/ 	.word	0x00000000


	//----- nvinfo : EIATTR_MIN_STACK_SIZE
	.align		4
.L_3:
        /*0018*/ 	.byte	0x04, 0x12
        /*001a*/ 	.short	(.L_5 - .L_4)
	.align		4
.L_4:
        /*001c*/ 	.word	index@(_Z7reduce0Pdi)
        /*0020*/ 	.word	0x00000000
.L_5:


//--------------------- .nv.compat                --------------------------
	.section	.nv.compat,"",@"SHT_CUDA_COMPAT_INFO"
	.align	4
        /*0000*/ 	.byte	0x02, 0x09, 0x00, 0x00, 0x02, 0x02, 0x01, 0x00, 0x02, 0x05, 0x05, 0x00, 0x03, 0x07, 0x01, 0x01
        /*0010*/ 	.byte	0x02, 0x03, 0x00, 0x00, 0x02, 0x06, 0x01, 0x00, 0x04, 0x0b, 0x08, 0x00, 0x01, 0x00, 0x00, 0x00
        /*0020*/ 	.byte	0x00, 0x00, 0x00, 0x00


//--------------------- .nv.info._Z7reduce0Pdi    --------------------------
	.section	.nv.info._Z7reduce0Pdi,"",@"SHT_CUDA_INFO"
	.sectionflags	@""
	.align	4


	//----- nvinfo : EIATTR_CUDA_API_VERSION
	.align		4
        /*0000*/ 	.byte	0x04, 0x37
        /*0002*/ 	.short	(.L_7 - .L_6)
.L_6:
        /*0004*/ 	.word	0x00000082


	//----- nvinfo : EIATTR_KPARAM_INFO
	.align		4
.L_7:
        /*0008*/ 	.byte	0x04, 0x17
        /*000a*/ 	.short	(.L_9 - .L_8)
.L_8:
        /*000c*/ 	.word	0x00000000
        /*0010*/ 	.short	0x0001
        /*0012*/ 	.short	0x0008
        /*0014*/ 	.byte	0x00, 0xf0, 0x11, 0x00


	//----- nvinfo : EIATTR_KPARAM_INFO
	.align		4
.L_9:
        /*0018*/ 	.byte	0x04, 0x17
        /*001a*/ 	.short	(.L_11 - .L_10)
.L_10:
        /*001c*/ 	.word	0x00000000
        /*0020*/ 	.short	0x0000
        /*0022*/ 	.short	0x0000
        /*0024*/ 	.byte	0x00, 0xf5, 0x21, 0x00


	//----- nvinfo : EIATTR_SPARSE_MMA_MASK
	.align		4
.L_11:
        /*0028*/ 	.byte	0x03, 0x50
        /*002a*/ 	.short	0x0000


	//----- nvinfo : EIATTR_MAXREG_COUNT
	.align		4
        /*002c*/ 	.byte	0x03, 0x1b
        /*002e*/ 	.short	0x00ff


	//----- nvinfo : EIATTR_MERCURY_ISA_VERSION
	.align		4
        /*0030*/ 	.byte	0x03, 0x5f
        /*0032*/ 	.short	0x0101


	//----- nvinfo : EIATTR_VRC_CTA_INIT_COUNT
	.align		4
        /*0034*/ 	.byte	0x02, 0x4a
	.zero		1
	.zero		1


	//----- nvinfo : EIATTR_EXIT_INSTR_OFFSETS
	.align		4
        /*0038*/ 	.byte	0x04, 0x1c
        /*003a*/ 	.short	(.L_13 - .L_12)


	//   ....[0]....
.L_12:
        /*003c*/ 	.word	0x000000f0


	//----- nvinfo : EIATTR_CBANK_PARAM_SIZE
	.align		4
.L_13:
        /*0040*/ 	.byte	0x03, 0x19
        /*0042*/ 	.short	0x000c


	//----- nvinfo : EIATTR_PARAM_CBANK
	.align		4
        /*0044*/ 	.byte	0x04, 0x0a
        /*0046*/ 	.short	(.L_15 - .L_14)
	.align		4
.L_14:
        /*0048*/ 	.word	index@(.nv.constant0._Z7reduce0Pdi)
        /*004c*/ 	.short	0x0380
        /*004e*/ 	.short	0x000c


	//----- nvinfo : EIATTR_SW_WAR
	.align		4
.L_15:
        /*0050*/ 	.byte	0x04, 0x36
        /*0052*/ 	.short	(.L_17 - .L_16)
.L_16:
        /*0054*/ 	.word	0x00000008
.L_17:


//--------------------- .nv.callgraph             --------------------------
	.section	.nv.callgraph,"",@"SHT_CUDA_CALLGRAPH"
	.align	4
	.sectionentsize	8
	.align		4
        /*0000*/ 	.word	0x00000000
	.align		4
        /*0004*/ 	.word	0xffffffff
	.align		4
        /*0008*/ 	.word	0x00000000
	.align		4
        /*000c*/ 	.word	0xfffffffe
	.align		4
        /*0010*/ 	.word	0x00000000
	.align		4
        /*0014*/ 	.word	0xfffffffd
	.align		4
        /*0018*/ 	.word	0x00000000
	.align		4
        /*001c*/ 	.word	0xfffffffc


//--------------------- .text._Z7reduce0Pdi       --------------------------
	.section	.text._Z7reduce0Pdi,"ax",@progbits
	.align	128
        .global         _Z7reduce0Pdi
        .type           _Z7reduce0Pdi,@function
        .size           _Z7reduce0Pdi,(.L_x_1 - _Z7reduce0Pdi)
        .other          _Z7reduce0Pdi,@"STO_CUDA_ENTRY STV_DEFAULT"
_Z7reduce0Pdi:
.text._Z7reduce0Pdi:
[----:B------:R-:W-:Y:S01]  /*0000*/  LDC R1, c[0x0][0x37c] ;  /* 0x0000df00ff017b82 */ /* 0x000fe20000000800 */
[----:B------:R-:W0:Y:S01]  /*0010*/  S2R R5, SR_CTAID.X ;  /* 0x0000000000057919 */ /* 0x000e220000002500 */
[----:B------:R-:W0:Y:S06]  /*0020*/  LDCU UR6, c[0x0][0x360] ;  /* 0x00006c00ff0677ac */ /* 0x000e2c0008000800 */
[----:B------:R-:W1:Y:S01]  /*0030*/  LDC.64 R2, c[0x0][0x380] ;  /* 0x0000e000ff027b82 */ /* 0x000e620000000a00 */
[----:B------:R-:W0:Y:S01]  /*0040*/  S2R R0, SR_TID.X ;  /* 0x0000000000007919 */ /* 0x000e220000002100 */
[----:B------:R-:W2:Y:S01]  /*0050*/  LDCU UR7, c[0x0][0x388] ;  /* 0x00007100ff0777ac */ /* 0x000ea20008000800 */
[----:B------:R-:W3:Y:S01]  /*0060*/  LDCU.64 UR4, c[0x0][0x358] ;  /* 0x00006b00ff0477ac */ /* 0x000ee20008000a00 */
[----:B0-----:R-:W-:-:S05]  /*0070*/  IMAD R5, R5, UR6, R0 ;  /* 0x0000000605057c24 */ /* 0x001fca000f8e0200 */
[C---:B--2---:R-:W-:Y:S01]  /*0080*/  IADD3 R7, PT, PT, R5.reuse, UR7, RZ ;  /* 0x0000000705077c10 */ /* 0x044fe2000fffe0ff */
[----:B-1----:R-:W-:-:S04]  /*0090*/  IMAD.WIDE R4, R5, 0x8, R2 ;  /* 0x0000000805047825 */ /* 0x002fc800078e0202 */
[----:B------:R-:W-:Y:S02]  /*00a0*/  IMAD.WIDE R2, R7, 0x8, R2 ;  /* 0x0000000807027825 */ /* 0x000fe400078e0202 */
[----:B---3--:R-:W2:Y:S04]  /*00b0*/  LDG.E.64 R6, desc[UR4][R4.64] ;  /* 0x0000000404067981 */ /* 0x008ea8000c1e1b00 */
[----:B------:R-:W2:Y:S02]  /*00c0*/  LDG.E.64 R2, desc[UR4][R2.64] ;  /* 0x0000000402027981 */ /* 0x000ea4000c1e1b00 */
[----:B--2---:R-:W-:-:S07]  /*00d0*/  DADD R6, R2, R6 ;  /* 0x0000000002067229 */ /* 0x004fce0000000006 */
[----:B------:R-:W-:Y:S01]  /*00e0*/  STG.E.64 desc[UR4][R4.64], R6 ;  /* 0x0000000604007986 */ /* 0x000fe2000c101b04 */
[----:B------:R-:W-:Y:S05]  /*00f0*/  EXIT ;  /* 0x000000000000794d */ /* 0x000fea0003800000 */
.L_x_0:
[----:B------:R-:W-:-:S00]  /*0100*/  BRA `(.L_x_0) ;  /* 0xfffffffc00fc7947 */ /* 0x000fc0000383ffff */
[----:B------:R-:W-:-:S00]  /*0110*/  NOP ;  /* 0x0000000000007918 */ /* 0x000fc00000000000 */
        /* <DEDUP_REMOVED lines=14> */
.L_x_1:


//--------------------- .nv.shared.reserved.0     --------------------------
	.section	.nv.shared.reserved.0,"aw",@nobits
	.weak		__nv_reservedSMEM_offset_0_alias
	.size		__nv_reservedSMEM_offset_0_alias, 0, 64
	.other		__nv_reservedSMEM_offset_0_alias,@"STO_CUDA_RESERVED_SHARED STV_DEFAULT"
__nv_reservedSMEM_offset_0_alias:
	.zero		0
	.zero		64


//--------------------- .nv.constant0._Z7reduce0Pdi --------------------------
	.section	.nv.constant0._Z7reduce0Pdi,"a",@progbits
	.sectionflags	@""
	.align	4
.nv.constant0._Z7reduce0Pdi:
	.zero		908


//--------------------- SYMBOLS --------------------------

	.type		.nv.reservedSmem.offset0,@object
	.size		.nv.reservedSmem.offset0,0x4
